	.headerflags	@"EF_CUDA_TEXMODE_UNIFIED EF_CUDA_64BIT_ADDRESS EF_CUDA_ACCELERATORS EF_CUDA_SM90 EF_CUDA_VIRTUAL_SM(EF_CUDA_SM90)"
	.elftype	@"ET_EXEC"


//--------------------- .nv.info                  --------------------------
	.section	.nv.info,"",@"SHT_CUDA_INFO"
	.align	4


	//----- nvinfo : EIATTR_REGCOUNT
	.align		4
        /*0000*/ 	.byte	0x04, 0x2f
        /*0002*/ 	.short	(.L_3 - .L_2)
	.align		4
.L_2:
        /*0004*/ 	.word	index@(triton_poi_fused__native_batch_norm_legit_no_training_relu_10)
        /*0008*/ 	.word	0x00000020


	//----- nvinfo : EIATTR_MIN_STACK_SIZE
	.align		4
.L_3:
        /*000c*/ 	.byte	0x04, 0x12
        /*000e*/ 	.short	(.L_5 - .L_4)
	.align		4
.L_4:
        /*0010*/ 	.word	index@(triton_poi_fused__native_batch_norm_legit_no_training_relu_10)
        /*0014*/ 	.word	0x00000000


	//----- nvinfo : EIATTR_FRAME_SIZE
	.align		4
.L_5:
        /*0018*/ 	.byte	0x04, 0x11
        /*001a*/ 	.short	(.L_7 - .L_6)
	.align		4
.L_6:
        /*001c*/ 	.word	index@(triton_poi_fused__native_batch_norm_legit_no_training_relu_10)
        /*0020*/ 	.word	0x00000000


	//----- nvinfo : EIATTR_MIN_STACK_SIZE
	.align		4
.L_7:
        /*0024*/ 	.byte	0x04, 0x12
        /*0026*/ 	.short	(.L_9 - .L_8)
	.align		4
.L_8:
        /*0028*/ 	.word	index@(triton_poi_fused__native_batch_norm_legit_no_training_relu_10)
        /*002c*/ 	.word	0x00000000
.L_9:


//--------------------- .nv.info.triton_poi_fused__native_batch_norm_legit_no_training_relu_10 --------------------------
	.section	.nv.info.triton_poi_fused__native_batch_norm_legit_no_training_relu_10,"",@"SHT_CUDA_INFO"
	.sectionflags	@""
	.align	4


	//----- nvinfo : EIATTR_CUDA_API_VERSION
	.align		4
        /*0000*/ 	.byte	0x04, 0x37
        /*0002*/ 	.short	(.L_11 - .L_10)
.L_10:
        /*0004*/ 	.word	0x0000007c


	//----- nvinfo : EIATTR_KPARAM_INFO
	.align		4
.L_11:
        /*0008*/ 	.byte	0x04, 0x17
        /*000a*/ 	.short	(.L_13 - .L_12)
.L_12:
        /*000c*/ 	.word	0x00000000
        /*0010*/ 	.short	0x0006
        /*0012*/ 	.short	0x0030
        /*0014*/ 	.byte	0x00, 0xf0, 0x11, 0x00


	//----- nvinfo : EIATTR_KPARAM_INFO
	.align		4
.L_13:
        /*0018*/ 	.byte	0x04, 0x17
        /*001a*/ 	.short	(.L_15 - .L_14)
.L_14:
        /*001c*/ 	.word	0x00000000
        /*0020*/ 	.short	0x0005
        /*0022*/ 	.short	0x0028
        /*0024*/ 	.byte	0x00, 0xf4, 0x21, 0x00


	//----- nvinfo : EIATTR_KPARAM_INFO
	.align		4
.L_15:
        /*0028*/ 	.byte	0x04, 0x17
        /*002a*/ 	.short	(.L_17 - .L_16)
.L_16:
        /*002c*/ 	.word	0x00000000
        /*0030*/ 	.short	0x0004
        /*0032*/ 	.short	0x0020
        /*0034*/ 	.byte	0x00, 0xf4, 0x21, 0x00


	//----- nvinfo : EIATTR_KPARAM_INFO
	.align		4
.L_17:
        /*0038*/ 	.byte	0x04, 0x17
        /*003a*/ 	.short	(.L_19 - .L_18)
.L_18:
        /*003c*/ 	.word	0x00000000
        /*0040*/ 	.short	0x0003
        /*0042*/ 	.short	0x0018
        /*0044*/ 	.byte	0x00, 0xf4, 0x21, 0x00


	//----- nvinfo : EIATTR_KPARAM_INFO
	.align		4
.L_19:
        /*0048*/ 	.byte	0x04, 0x17
        /*004a*/ 	.short	(.L_21 - .L_20)
.L_20:
        /*004c*/ 	.word	0x00000000
        /*0050*/ 	.short	0x0002
        /*0052*/ 	.short	0x0010
        /*0054*/ 	.byte	0x00, 0xf4, 0x21, 0x00


	//----- nvinfo : EIATTR_KPARAM_INFO
	.align		4
.L_21:
        /*0058*/ 	.byte	0x04, 0x17
        /*005a*/ 	.short	(.L_23 - .L_22)
.L_22:
        /*005c*/ 	.word	0x00000000
        /*0060*/ 	.short	0x0001
        /*0062*/ 	.short	0x0008
        /*0064*/ 	.byte	0x00, 0xf4, 0x21, 0x00


	//----- nvinfo : EIATTR_KPARAM_INFO
	.align		4
.L_23:
        /*0068*/ 	.byte	0x04, 0x17
        /*006a*/ 	.short	(.L_25 - .L_24)
.L_24:
        /*006c*/ 	.word	0x00000000
        /*0070*/ 	.short	0x0000
        /*0072*/ 	.short	0x0000
        /*0074*/ 	.byte	0x00, 0xf4, 0x21, 0x00


	//----- nvinfo : EIATTR_SPARSE_MMA_MASK
	.align		4
.L_25:
        /*0078*/ 	.byte	0x03, 0x50
        /*007a*/ 	.short	0x0000


	//----- nvinfo : EIATTR_MAXREG_COUNT
	.align		4
        /*007c*/ 	.byte	0x03, 0x1b
        /*007e*/ 	.short	0x00ff


	//----- nvinfo : EIATTR_EXIT_INSTR_OFFSETS
	.align		4
        /*0080*/ 	.byte	0x04, 0x1c
        /*0082*/ 	.short	(.L_27 - .L_26)


	//   ....[0]....
.L_26:
        /*0084*/ 	.word	0x000006c0


	//----- nvinfo : EIATTR_REQNTID
	.align		4
.L_27:
        /*0088*/ 	.byte	0x04, 0x10
        /*008a*/ 	.short	(.L_29 - .L_28)
.L_28:
        /*008c*/ 	.word	0x00000080
        /*0090*/ 	.word	0x00000001
        /*0094*/ 	.word	0x00000001


	//----- nvinfo : EIATTR_CBANK_PARAM_SIZE
	.align		4
.L_29:
        /*0098*/ 	.byte	0x03, 0x19
        /*009a*/ 	.short	0x0034


	//----- nvinfo : EIATTR_PARAM_CBANK
	.align		4
        /*009c*/ 	.byte	0x04, 0x0a
        /*009e*/ 	.short	(.L_31 - .L_30)
	.align		4
.L_30:
        /*00a0*/ 	.word	index@(.nv.constant0.triton_poi_fused__native_batch_norm_legit_no_training_relu_10)
        /*00a4*/ 	.short	0x0210
        /*00a6*/ 	.short	0x0034


	//----- nvinfo : EIATTR_SW_WAR
	.align		4
.L_31:
        /*00a8*/ 	.byte	0x04, 0x36
        /*00aa*/ 	.short	(.L_33 - .L_32)
.L_32:
        /*00ac*/ 	.word	0x00000008
.L_33:


//--------------------- .nv.callgraph             --------------------------
	.section	.nv.callgraph,"",@"SHT_CUDA_CALLGRAPH"
	.align	4
	.sectionentsize	8
	.align		4
        /*0000*/ 	.word	0x00000000
	.align		4
        /*0004*/ 	.word	0xffffffff
	.align		4
        /*0008*/ 	.word	0x00000000
	.align		4
        /*000c*/ 	.word	0xfffffffe
	.align		4
        /*0010*/ 	.word	0x00000000
	.align		4
        /*0014*/ 	.word	0xfffffffd
	.align		4
        /*0018*/ 	.word	0x00000000
	.align		4
        /*001c*/ 	.word	0xfffffffc


//--------------------- .nv.constant4             --------------------------
	.section	.nv.constant4,"a",@progbits
	.align	8
	.align		8
.nv.constant4:
        /*0000*/ 	.dword	_$_str
	.align		8
        /*0008*/ 	.dword	_$_str_$_2


//--------------------- .text.triton_poi_fused__native_batch_norm_legit_no_training_relu_10 --------------------------
	.section	.text.triton_poi_fused__native_batch_norm_legit_no_training_relu_10,"ax",@progbits
	.align	128
        .global         triton_poi_fused__native_batch_norm_legit_no_training_relu_10
        .type           triton_poi_fused__native_batch_norm_legit_no_training_relu_10,@function
        .size           triton_poi_fused__native_batch_norm_legit_no_training_relu_10,(.L_x_1 - triton_poi_fused__native_batch_norm_legit_no_training_relu_10)
        .other          triton_poi_fused__native_batch_norm_legit_no_training_relu_10,@"STO_CUDA_ENTRY STV_DEFAULT"
triton_poi_fused__native_batch_norm_legit_no_training_relu_10:
.text.triton_poi_fused__native_batch_norm_legit_no_training_relu_10:
[----:B------:R-:W-:Y:S01]  /*0000*/  LDC R1, c[0x0][0x28] ;  /* 0x00000a00ff017b82 */ /* 0x000fe20000000800 */
[----:B------:R-:W1:Y:S01]  /*0010*/  S2R R0, SR_TID.X ;  /* 0x0000000000007919 */ /* 0x000e620000002100 */
[----:B------:R-:W-:-:S06]  /*0020*/  ULDC.64 UR4, c[0x0][0x208] ;  /* 0x0000820000047ab9 */ /* 0x000fcc0000000a00 */
[----:B------:R-:W2:Y:S01]  /*0030*/  LDC.64 R16, c[0x0][0x218] ;  /* 0x00008600ff107b82 */ /* 0x000ea20000000a00 */
[----:B------:R-:W3:Y:S07]  /*0040*/  S2R R3, SR_CTAID.X ;  /* 0x0000000000037919 */ /* 0x000eee0000002500 */
[----:B------:R-:W4:Y:S08]  /*0050*/  LDC.64 R14, c[0x0][0x210] ;  /* 0x00008400ff0e7b82 */ /* 0x000f300000000a00 */
[----:B------:R-:W5:Y:S01]  /*0060*/  LDC.64 R12, c[0x0][0x230] ;  /* 0x00008c00ff0c7b82 */ /* 0x000f620000000a00 */
[----:B-1----:R-:W-:-:S02]  /*0070*/  SHF.L.U32 R0, R0, 0x2, RZ ;  /* 0x0000000200007819 */ /* 0x002fc400000006ff */
[----:B---3--:R-:W-:Y:S02]  /*0080*/  SHF.R.S32.HI R5, RZ, 0x15, R3 ;  /* 0x00000015ff057819 */ /* 0x008fe40000011403 */
[----:B------:R-:W-:Y:S02]  /*0090*/  LOP3.LUT R0, R0, 0x1fc, RZ, 0xc0, !PT ;  /* 0x000001fc00007812 */ /* 0x000fe400078ec0ff */
[----:B------:R-:W-:Y:S02]  /*00a0*/  SGXT R5, R5, 0x1 ;  /* 0x000000010505781a */ /* 0x000fe40000000200 */
[----:B------:R-:W-:Y:S02]  /*00b0*/  LEA R18, R3, R0, 0xa ;  /* 0x0000000003127211 */ /* 0x000fe400078e50ff */
[----:B------:R-:W1:Y:S02]  /*00c0*/  LDC.64 R2, c[0x0][0x220] ;  /* 0x00008800ff027b82 */ /* 0x000e640000000a00 */
[----:B------:R-:W-:-:S04]  /*00d0*/  LEA.HI R5, R5, R18, RZ, 0xa ;  /* 0x0000001205057211 */ /* 0x000fc800078f50ff */
[----:B------:R-:W-:Y:S02]  /*00e0*/  SHF.R.S32.HI R23, RZ, 0xa, R5 ;  /* 0x0000000aff177819 */ /* 0x000fe40000011405 */
[----:B------:R-:W-:Y:S02]  /*00f0*/  IADD3 R5, R5, 0x200, RZ ;  /* 0x0000020005057810 */ /* 0x000fe40007ffe0ff */
[----:B------:R-:W-:Y:S02]  /*0100*/  LEA.HI R0, R23, R23, RZ, 0x9 ;  /* 0x0000001717007211 */ /* 0x000fe400078f48ff */
[----:B------:R-:W-:Y:S02]  /*0110*/  SHF.R.S32.HI R5, RZ, 0xa, R5 ;  /* 0x0000000aff057819 */ /* 0x000fe40000011405 */
[----:B------:R-:W-:Y:S02]  /*0120*/  LOP3.LUT R0, R0, 0xfffffe00, RZ, 0xc0, !PT ;  /* 0xfffffe0000007812 */ /* 0x000fe400078ec0ff */
[----:B------:R-:W-:-:S02]  /*0130*/  LEA.HI R4, R5, R5, RZ, 0x9 ;  /* 0x0000000505047211 */ /* 0x000fc400078f48ff */
[----:B------:R-:W-:Y:S02]  /*0140*/  IADD3 R23, R23, -R0, RZ ;  /* 0x8000000017177210 */ /* 0x000fe40007ffe0ff */
[----:B------:R-:W-:-:S04]  /*0150*/  LOP3.LUT R4, R4, 0xfffffe00, RZ, 0xc0, !PT ;  /* 0xfffffe0004047812 */ /* 0x000fc800078ec0ff */
[----:B------:R-:W-:Y:S01]  /*0160*/  IADD3 R19, R5, -R4, RZ ;  /* 0x8000000405137210 */ /* 0x000fe20007ffe0ff */
[----:B-1----:R-:W-:-:S04]  /*0170*/  IMAD.WIDE R8, R23, 0x4, R2 ;  /* 0x0000000417087825 */ /* 0x002fc800078e0202 */
[----:B------:R-:W-:Y:S01]  /*0180*/  IMAD.WIDE R10, R19, 0x4, R2 ;  /* 0x00000004130a7825 */ /* 0x000fe200078e0202 */
[----:B------:R-:W3:Y:S01]  /*0190*/  LDG.E.EL R20, desc[UR4][R8.64] ;  /* 0x0000000408147981 */ /* 0x000ee2000c2e1900 */
[----:B------:R-:W1:Y:S03]  /*01a0*/  LDC.64 R2, c[0x0][0x228] ;  /* 0x00008a00ff027b82 */ /* 0x000e660000000a00 */
[----:B------:R-:W3:Y:S01]  /*01b0*/  LDG.E.EL R21, desc[UR4][R10.64] ;  /* 0x000000040a157981 */ /* 0x000ee2000c2e1900 */
[----:B--2---:R-:W-:-:S04]  /*01c0*/  IMAD.WIDE R26, R23, 0x4, R16 ;  /* 0x00000004171a7825 */ /* 0x004fc800078e0210 */
[----:B----4-:R-:W-:Y:S01]  /*01d0*/  IMAD.WIDE R14, R18, 0x4, R14 ;  /* 0x00000004120e7825 */ /* 0x010fe200078e020e */
[----:B------:R-:W2:Y:S04]  /*01e0*/  LDG.E.EL R0, desc[UR4][R26.64] ;  /* 0x000000041a007981 */ /* 0x000ea8000c2e1900 */
[----:B------:R-:W2:Y:S01]  /*01f0*/  LDG.E.128 R4, desc[UR4][R14.64] ;  /* 0x000000040e047981 */ /* 0x000ea2000c1e1d00 */
[----:B------:R-:W-:-:S03]  /*0200*/  IMAD.WIDE R16, R19, 0x4, R16 ;  /* 0x0000000413107825 */ /* 0x000fc600078e0210 */
[----:B------:R-:W4:Y:S04]  /*0210*/  LDG.E.128 R8, desc[UR4][R14.64+0x800] ;  /* 0x000800040e087981 */ /* 0x000f28000c1e1d00 */
[----:B------:R-:W4:Y:S01]  /*0220*/  LDG.E.EL R16, desc[UR4][R16.64] ;  /* 0x0000000410107981 */ /* 0x000f22000c2e1900 */
[----:B01----:R-:W-:-:S04]  /*0230*/  IMAD.WIDE R24, R23, 0x4, R2 ;  /* 0x0000000417187825 */ /* 0x003fc800078e0202 */
[----:B-----5:R-:W-:Y:S02]  /*0240*/  IMAD.WIDE R22, R23, 0x4, R12 ;  /* 0x0000000417167825 */ /* 0x020fe400078e020c */
[----:B------:R-:W5:Y:S04]  /*0250*/  LDG.E.EL R24, desc[UR4][R24.64] ;  /* 0x0000000418187981 */ /* 0x000f68000c2e1900 */
[----:B------:R-:W5:Y:S01]  /*0260*/  LDG.E.EL R23, desc[UR4][R22.64] ;  /* 0x0000000416177981 */ /* 0x000f62000c2e1900 */
[----:B------:R-:W-:-:S04]  /*0270*/  IMAD.WIDE R2, R19, 0x4, R2 ;  /* 0x0000000413027825 */ /* 0x000fc800078e0202 */
[----:B------:R-:W-:Y:S02]  /*0280*/  IMAD.WIDE R28, R19, 0x4, R12 ;  /* 0x00000004131c7825 */ /* 0x000fe400078e020c */
[----:B------:R0:W4:Y:S04]  /*0290*/  LDG.E.EL R12, desc[UR4][R2.64] ;  /* 0x00000004020c7981 */ /* 0x000128000c2e1900 */
[----:B------:R-:W4:Y:S01]  /*02a0*/  LDG.E.EL R13, desc[UR4][R28.64] ;  /* 0x000000041c0d7981 */ /* 0x000f22000c2e1900 */
[----:B0-----:R-:W-:Y:S01]  /*02b0*/  HFMA2.MMA R3, -RZ, RZ, 1.625, 0 ;  /* 0x3e800000ff037435 */ /* 0x001fe200000001ff */
[----:B---3--:R-:W-:-:S04]  /*02c0*/  FADD R20, R20, 9.9999997473787516356e-06 ;  /* 0x3727c5ac14147421 */ /* 0x008fc80000000000 */
[----:B------:R-:W0:Y:S01]  /*02d0*/  MUFU.SQRT R19, R20 ;  /* 0x0000001400137308 */ /* 0x000e220000002000 */
[----:B------:R-:W-:-:S07]  /*02e0*/  FADD R21, R21, 9.9999997473787516356e-06 ;  /* 0x3727c5ac15157421 */ /* 0x000fce0000000000 */
[----:B------:R-:W1:Y:S01]  /*02f0*/  MUFU.SQRT R25, R21 ;  /* 0x0000001500197308 */ /* 0x000e620000002000 */
[C---:B0-----:R-:W-:Y:S02]  /*0300*/  FSETP.GT.AND P0, PT, R19.reuse, 8.50705917302346158658e+37, PT ;  /* 0x7e8000001300780b */ /* 0x041fe40003f04000 */
[----:B------:R-:W-:Y:S02]  /*0310*/  FSETP.GEU.AND P2, PT, R19, 1.175494350822287508e-38, PT ;  /* 0x008000001300780b */ /* 0x000fe40003f4e000 */
[C---:B-1----:R-:W-:Y:S02]  /*0320*/  FSETP.GT.AND P1, PT, R25.reuse, 8.50705917302346158658e+37, PT ;  /* 0x7e8000001900780b */ /* 0x042fe40003f24000 */
[----:B------:R-:W-:-:S07]  /*0330*/  FSETP.GEU.AND P3, PT, R25, 1.175494350822287508e-38, PT ;  /* 0x008000001900780b */ /* 0x000fce0003f6e000 */
[----:B------:R-:W-:-:S04]  /*0340*/  @P0 FMUL R19, R19, 0.25 ;  /* 0x3e80000013130820 */ /* 0x000fc80000400000 */
[----:B------:R-:W-:Y:S01]  /*0350*/  @!P2 FMUL R19, R19, 16777216 ;  /* 0x4b8000001313a820 */ /* 0x000fe20000400000 */
[----:B------:R-:W-:-:S05]  /*0360*/  @P1 FMUL R25, R25, 0.25 ;  /* 0x3e80000019191820 */ /* 0x000fca0000400000 */
[----:B------:R-:W0:Y:S01]  /*0370*/  MUFU.RCP R19, R19 ;  /* 0x0000001300137308 */ /* 0x000e220000001000 */
[----:B------:R-:W-:Y:S01]  /*0380*/  @!P3 FMUL R25, R25, 16777216 ;  /* 0x4b8000001919b820 */ /* 0x000fe20000400000 */
[----:B------:R-:W-:-:S06]  /*0390*/  FSEL R2, R3, 1, P0 ;  /* 0x3f80000003027808 */ /* 0x000fcc0000000000 */
[----:B------:R-:W1:Y:S01]  /*03a0*/  MUFU.RCP R14, R25 ;  /* 0x00000019000e7308 */ /* 0x000e620000001000 */
[----:B------:R-:W-:Y:S01]  /*03b0*/  FSEL R3, R3, 1, P1 ;  /* 0x3f80000003037808 */ /* 0x000fe20000800000 */
[----:B------:R-:W-:Y:S01]  /*03c0*/  @!P2 FMUL R2, R2, 16777216 ;  /* 0x4b8000000202a820 */ /* 0x000fe20000400000 */
[----:B--2---:R-:W-:-:S03]  /*03d0*/  FADD R4, R4, -R0 ;  /* 0x8000000004047221 */ /* 0x004fc60000000000 */
[----:B------:R-:W-:Y:S01]  /*03e0*/  @!P3 FMUL R3, R3, 16777216 ;  /* 0x4b8000000303b820 */ /* 0x000fe20000400000 */
[----:B0-----:R-:W-:Y:S01]  /*03f0*/  FMUL R15, R19, R2 ;  /* 0x00000002130f7220 */ /* 0x001fe20000400000 */
[--C-:B------:R-:W-:Y:S01]  /*0400*/  FADD R20, R5, -R0.reuse ;  /* 0x8000000005147221 */ /* 0x100fe20000000000 */
[--C-:B------:R-:W-:Y:S01]  /*0410*/  FADD R6, R6, -R0.reuse ;  /* 0x8000000006067221 */ /* 0x100fe20000000000 */
[----:B------:R-:W-:Y:S01]  /*0420*/  FADD R0, R7, -R0 ;  /* 0x8000000007007221 */ /* 0x000fe20000000000 */
[C---:B------:R-:W-:Y:S01]  /*0430*/  FMUL R5, R15.reuse, R4 ;  /* 0x000000040f057220 */ /* 0x040fe20000400000 */
[C---:B------:R-:W-:Y:S01]  /*0440*/  FMUL R4, R15.reuse, R20 ;  /* 0x000000140f047220 */ /* 0x040fe20000400000 */
[----:B-1----:R-:W-:Y:S02]  /*0450*/  FMUL R14, R14, R3 ;  /* 0x000000030e0e7220 */ /* 0x002fe40000400000 */
[----:B------:R-:W0:Y:S01]  /*0460*/  LDC.64 R2, c[0x0][0x238] ;  /* 0x00008e00ff027b82 */ /* 0x000e220000000a00 */
[C---:B------:R-:W-:Y:S01]  /*0470*/  FMUL R20, R15.reuse, R6 ;  /* 0x000000060f147220 */ /* 0x040fe20000400000 */
[----:B------:R-:W-:Y:S01]  /*0480*/  FMUL R6, R15, R0 ;  /* 0x000000000f067220 */ /* 0x000fe20000400000 */
[--C-:B----4-:R-:W-:Y:S01]  /*0490*/  FADD R7, R8, -R16.reuse ;  /* 0x8000001008077221 */ /* 0x110fe20000000000 */
[--C-:B------:R-:W-:Y:S01]  /*04a0*/  FADD R9, R9, -R16.reuse ;  /* 0x8000001009097221 */ /* 0x100fe20000000000 */
[--C-:B------:R-:W-:Y:S01]  /*04b0*/  FADD R15, R10, -R16.reuse ;  /* 0x800000100a0f7221 */ /* 0x100fe20000000000 */
[C-C-:B-----5:R-:W-:Y:S01]  /*04c0*/  FFMA R0, R24.reuse, R5, R23.reuse ;  /* 0x0000000518007223 */ /* 0x160fe20000000017 */
[----:B------:R-:W-:Y:S01]  /*04d0*/  FADD R11, R11, -R16 ;  /* 0x800000100b0b7221 */ /* 0x000fe20000000000 */
[C-C-:B------:R-:W-:Y:S01]  /*04e0*/  FFMA R4, R24.reuse, R4, R23.reuse ;  /* 0x0000000418047223 */ /* 0x140fe20000000017 */
[C-C-:B------:R-:W-:Y:S01]  /*04f0*/  FFMA R5, R24.reuse, R20, R23.reuse ;  /* 0x0000001418057223 */ /* 0x140fe20000000017 */
[----:B------:R-:W-:Y:S01]  /*0500*/  FFMA R23, R24, R6, R23 ;  /* 0x0000000618177223 */ /* 0x000fe20000000017 */
[C---:B------:R-:W-:Y:S01]  /*0510*/  FMUL R7, R14.reuse, R7 ;  /* 0x000000070e077220 */ /* 0x040fe20000400000 */
[C---:B------:R-:W-:Y:S01]  /*0520*/  FMUL R8, R14.reuse, R9 ;  /* 0x000000090e087220 */ /* 0x040fe20000400000 */
[C---:B------:R-:W-:Y:S01]  /*0530*/  FMUL R6, R14.reuse, R15 ;  /* 0x0000000f0e067220 */ /* 0x040fe20000400000 */
[----:B------:R-:W-:Y:S01]  /*0540*/  FMUL R14, R14, R11 ;  /* 0x0000000b0e0e7220 */ /* 0x000fe20000400000 */
[C-C-:B------:R-:W-:Y:S01]  /*0550*/  FFMA R9, R12.reuse, R7, R13.reuse ;  /* 0x000000070c097223 */ /* 0x140fe2000000000d */
[C-C-:B------:R-:W-:Y:S01]  /*0560*/  FFMA R8, R12.reuse, R8, R13.reuse ;  /* 0x000000080c087223 */ /* 0x140fe2000000000d */
[C-C-:B------:R-:W-:Y:S01]  /*0570*/  FFMA R10, R12.reuse, R6, R13.reuse ;  /* 0x000000060c0a7223 */ /* 0x140fe2000000000d */
[----:B------:R-:W-:Y:S01]  /*0580*/  FFMA R14, R12, R14, R13 ;  /* 0x0000000e0c0e7223 */ /* 0x000fe2000000000d */
[----:B------:R-:W-:-:S02]  /*0590*/  FSETP.GEU.AND P6, PT, R23, RZ, PT ;  /* 0x000000ff1700720b */ /* 0x000fc40003fce000 */
[----:B------:R-:W-:Y:S02]  /*05a0*/  FSETP.GEU.AND P0, PT, R5, RZ, PT ;  /* 0x000000ff0500720b */ /* 0x000fe40003f0e000 */
[----:B------:R-:W-:Y:S02]  /*05b0*/  FSETP.GEU.AND P1, PT, R4, RZ, PT ;  /* 0x000000ff0400720b */ /* 0x000fe40003f2e000 */
[----:B------:R-:W-:Y:S02]  /*05c0*/  FSETP.GEU.AND P3, PT, R14, RZ, PT ;  /* 0x000000ff0e00720b */ /* 0x000fe40003f6e000 */
[----:B------:R-:W-:Y:S02]  /*05d0*/  SEL R7, R23, RZ, P6 ;  /* 0x000000ff17077207 */ /* 0x000fe40003000000 */
[----:B------:R-:W-:Y:S02]  /*05e0*/  FSETP.GEU.AND P2, PT, R0, RZ, PT ;  /* 0x000000ff0000720b */ /* 0x000fe40003f4e000 */
[----:B------:R-:W-:-:S02]  /*05f0*/  FSETP.GEU.AND P4, PT, R10, RZ, PT ;  /* 0x000000ff0a00720b */ /* 0x000fc40003f8e000 */
[----:B------:R-:W-:Y:S02]  /*0600*/  FSETP.GEU.AND P5, PT, R9, RZ, PT ;  /* 0x000000ff0900720b */ /* 0x000fe40003fae000 */
[----:B------:R-:W-:Y:S02]  /*0610*/  FSETP.GEU.AND P6, PT, R8, RZ, PT ;  /* 0x000000ff0800720b */ /* 0x000fe40003fce000 */
[----:B------:R-:W-:Y:S01]  /*0620*/  SEL R6, R5, RZ, P0 ;  /* 0x000000ff05067207 */ /* 0x000fe20000000000 */
[----:B0-----:R-:W-:Y:S01]  /*0630*/  IMAD.WIDE R2, R18, 0x4, R2 ;  /* 0x0000000412027825 */ /* 0x001fe200078e0202 */
[----:B------:R-:W-:Y:S02]  /*0640*/  SEL R5, R4, RZ, P1 ;  /* 0x000000ff04057207 */ /* 0x000fe40000800000 */
[----:B------:R-:W-:Y:S02]  /*0650*/  SEL R15, R14, RZ, P3 ;  /* 0x000000ff0e0f7207 */ /* 0x000fe40001800000 */
[----:B------:R-:W-:-:S02]  /*0660*/  SEL R4, R0, RZ, P2 ;  /* 0x000000ff00047207 */ /* 0x000fc40001000000 */
[----:B------:R-:W-:Y:S02]  /*0670*/  SEL R14, R10, RZ, P4 ;  /* 0x000000ff0a0e7207 */ /* 0x000fe40002000000 */
[----:B------:R-:W-:Y:S02]  /*0680*/  SEL R12, R9, RZ, P5 ;  /* 0x000000ff090c7207 */ /* 0x000fe40002800000 */
[----:B------:R-:W-:Y:S01]  /*0690*/  SEL R13, R8, RZ, P6 ;  /* 0x000000ff080d7207 */ /* 0x000fe20003000000 */
[----:B------:R-:W-:Y:S04]  /*06a0*/  STG.E.128 desc[UR4][R2.64], R4 ;  /* 0x0000000402007986 */ /* 0x000fe8000c101d04 */
[----:B------:R-:W-:Y:S01]  /*06b0*/  STG.E.128 desc[UR4][R2.64+0x800], R12 ;  /* 0x0008000c02007986 */ /* 0x000fe2000c101d04 */
[----:B------:R-:W-:Y:S05]  /*06c0*/  EXIT ;  /* 0x000000000000794d */ /* 0x000fea0003800000 */
.L_x_0:
[----:B------:R-:W-:-:S00]  /*06d0*/  BRA `(.L_x_0) ;  /* 0xfffffffc00fc7947 */ /* 0x000fc0000383ffff */
[----:B------:R-:W-:-:S00]  /*06e0*/  NOP ;  /* 0x0000000000007918 */ /* 0x000fc00000000000 */
        /* <DEDUP_REMOVED lines=9> */
.L_x_1:


//--------------------- .nv.global.init           --------------------------
	.section	.nv.global.init,"aw",@progbits
.nv.global.init:
	.type		_$_str,@object
	.size		_$_str,(_$_str_$_2 - _$_str)
_$_str:
        /*0000*/ 	.byte	0x5f, 0x5f, 0x43, 0x55, 0x44, 0x41, 0x5f, 0x46, 0x54, 0x5a, 0x00
	.type		_$_str_$_2,@object
	.size		_$_str_$_2,(.L_1 - _$_str_$_2)
_$_str_$_2:
        /*000b*/ 	.byte	0x5f, 0x5f, 0x43, 0x55, 0x44, 0x41, 0x5f, 0x50, 0x52, 0x45, 0x43, 0x5f, 0x53, 0x51, 0x52, 0x54
        /*001b*/ 	.byte	0x00
.L_1:


//--------------------- .nv.constant0.triton_poi_fused__native_batch_norm_legit_no_training_relu_10 --------------------------
	.section	.nv.constant0.triton_poi_fused__native_batch_norm_legit_no_training_relu_10,"a",@progbits
	.sectionflags	@""
	.align	4
.nv.constant0.triton_poi_fused__native_batch_norm_legit_no_training_relu_10:
	.zero		580
